//
// Generated by NVIDIA NVVM Compiler
//
// Compiler Build ID: CL-36424714
// Cuda compilation tools, release 13.0, V13.0.88
// Based on NVVM 20.0.0
//

.version 9.0
.target sm_100
.address_size 64

	// .globl	_Z7pikaboov
.extern .func  (.param .b32 func_retval0) vprintf
(
	.param .b64 vprintf_param_0,
	.param .b64 vprintf_param_1
)
;
.global .align 1 .b8 $str[39] = {80, 101, 101, 107, 45, 65, 45, 66, 111, 111, 32, 102, 114, 111, 109, 32, 32, 37, 100, 32, 32, 97, 109, 111, 110, 103, 32, 37, 100, 32, 116, 104, 114, 101, 97, 100, 115, 10};

.visible .entry _Z7pikaboov()
{
	.local .align 8 .b8 	__local_depot0[8];
	.reg .b64 	%SP;
	.reg .b64 	%SPL;
	.reg .b32 	%r<5>;
	.reg .b64 	%rd<5>;

	mov.u64 	%SPL, __local_depot0;
	cvta.local.u64 	%SP, %SPL;
	add.u64 	%rd1, %SP, 0;
	add.u64 	%rd2, %SPL, 0;
	mov.u32 	%r1, %tid.x;
	mov.u32 	%r2, %nctaid.x;
	st.local.v2.u32 	[%rd2], {%r1, %r2};
	mov.u64 	%rd3, $str;
	cvta.global.u64 	%rd4, %rd3;
	{ // callseq 0, 0
	.param .b64 param0;
	st.param.b64 	[param0], %rd4;
	.param .b64 param1;
	st.param.b64 	[param1], %rd1;
	.param .b32 retval0;
	call.uni (retval0), 
	vprintf, 
	(
	param0, 
	param1
	);
	ld.param.b32 	%r3, [retval0];
	} // callseq 0
	ret;

}


// ===== COMPILED SASS (sm_100) =====

	.target	sm_100

	.elftype	@"ET_EXEC"


//--------------------- .note.nv.tkinfo           --------------------------
	.section	.note.nv.tkinfo,"",@"SHT_NOTE"
	.sectionflags	@"SHF_NOTE_NV_TKINFO"
	.tkinfo
        /*0018*/ 	.word	0x00000002
        /*0030*/ 	.string	""
        /*0030*/ 	.string	"ptxas"
        /*0030*/ 	.string	"Cuda compilation tools, release 13.0, V13.0.88"
        /*0030*/ 	.string	"Build cuda_13.0.r13.0/compiler.36424714_0"
        /*0030*/ 	.string	"-arch sm_100 -m 64 "



//--------------------- .note.nv.cuinfo           --------------------------
	.section	.note.nv.cuinfo,"",@"SHT_NOTE"
	.sectionflags	@"SHF_NOTE_NV_CUINFO"
        /*0018*/ 	.short	0x0002
        /*001a*/ 	.short	0x0064
        /*001c*/ 	.short	0x0082
	.zero		2


//--------------------- .nv.info                  --------------------------
	.section	.nv.info,"",@"SHT_CUDA_INFO"
	.align	4


	//----- nvinfo : EIATTR_REGCOUNT
	.align		4
        /*0000*/ 	.byte	0x04, 0x2f
        /*0002*/ 	.short	(.L_2 - .L_1)
	.align		4
.L_1:
        /*0004*/ 	.word	index@(_Z7pikaboov)
        /*0008*/ 	.word	0x00000018


	//----- nvinfo : EIATTR_FRAME_SIZE
	.align		4
.L_2:
        /*000c*/ 	.byte	0x04, 0x11
        /*000e*/ 	.short	(.L_4 - .L_3)
	.align		4
.L_3:
        /*0010*/ 	.word	index@(_Z7pikaboov)
        /*0014*/ 	.word	0x00000008


	//----- nvinfo : EIATTR_MIN_STACK_SIZE
	.align		4
.L_4:
        /*0018*/ 	.byte	0x04, 0x12
        /*001a*/ 	.short	(.L_6 - .L_5)
	.align		4
.L_5:
        /*001c*/ 	.word	index@(_Z7pikaboov)
        /*0020*/ 	.word	0x00000008
.L_6:


//--------------------- .nv.compat                --------------------------
	.section	.nv.compat,"",@"SHT_CUDA_COMPAT_INFO"
	.align	4
        /*0000*/ 	.byte	0x02, 0x09, 0x00, 0x00, 0x02, 0x02, 0x01, 0x00, 0x02, 0x05, 0x05, 0x00, 0x03, 0x07, 0x01, 0x01
        /*0010*/ 	.byte	0x02, 0x03, 0x00, 0x00, 0x02, 0x06, 0x01, 0x00, 0x04, 0x0b, 0x08, 0x00, 0x09, 0x00, 0x00, 0x00
        /*0020*/ 	.byte	0x00, 0x00, 0x00, 0x00


//--------------------- .nv.info._Z7pikaboov      --------------------------
	.section	.nv.info._Z7pikaboov,"",@"SHT_CUDA_INFO"
	.sectionflags	@""
	.align	4


	//----- nvinfo : EIATTR_CUDA_API_VERSION
	.align		4
        /*0000*/ 	.byte	0x04, 0x37
        /*0002*/ 	.short	(.L_8 - .L_7)
.L_7:
        /*0004*/ 	.word	0x00000082


	//----- nvinfo : EIATTR_SPARSE_MMA_MASK
	.align		4
.L_8:
        /*0008*/ 	.byte	0x03, 0x50
        /*000a*/ 	.short	0x0000


	//----- nvinfo : EIATTR_MAXREG_COUNT
	.align		4
        /*000c*/ 	.byte	0x03, 0x1b
        /*000e*/ 	.short	0x00ff


	//----- nvinfo : EIATTR_EXTERNS
	.align		4
        /*0010*/ 	.byte	0x04, 0x0f
        /*0012*/ 	.short	(.L_10 - .L_9)


	//   ....[0]....
	.align		4
.L_9:
        /*0014*/ 	.word	index@(vprintf)


	//----- nvinfo : EIATTR_MERCURY_ISA_VERSION
	.align		4
.L_10:
        /*0018*/ 	.byte	0x03, 0x5f
        /*001a*/ 	.short	0x0101


	//----- nvinfo : EIATTR_VRC_CTA_INIT_COUNT
	.align		4
        /*001c*/ 	.byte	0x02, 0x4a
	.zero		1
	.zero		1


	//----- nvinfo : EIATTR_SYSCALL_OFFSETS
	.align		4
        /*0020*/ 	.byte	0x04, 0x46
        /*0022*/ 	.short	(.L_12 - .L_11)


	//   ....[0]....
.L_11:
        /*0024*/ 	.word	0x000000f0


	//----- nvinfo : EIATTR_EXIT_INSTR_OFFSETS
	.align		4
.L_12:
        /*0028*/ 	.byte	0x04, 0x1c
        /*002a*/ 	.short	(.L_14 - .L_13)


	//   ....[0]....
.L_13:
        /*002c*/ 	.word	0x00000100


	//----- nvinfo : EIATTR_SW_WAR
	.align		4
.L_14:
        /*0030*/ 	.byte	0x04, 0x36
        /*0032*/ 	.short	(.L_16 - .L_15)
.L_15:
        /*0034*/ 	.word	0x00000008
.L_16:


//--------------------- .nv.callgraph             --------------------------
	.section	.nv.callgraph,"",@"SHT_CUDA_CALLGRAPH"
	.align	4
	.sectionentsize	8
	.align		4
        /*0000*/ 	.word	0x00000000
	.align		4
        /*0004*/ 	.word	0xffffffff
	.align		4
        /*0008*/ 	.word	index@(_Z7pikaboov)
	.align		4
        /*000c*/ 	.word	index@(vprintf)
	.align		4
        /*0010*/ 	.word	0x00000000
	.align		4
        /*0014*/ 	.word	0xfffffffe
	.align		4
        /*0018*/ 	.word	0x00000000
	.align		4
        /*001c*/ 	.word	0xfffffffd
	.align		4
        /*0020*/ 	.word	0x00000000
	.align		4
        /*0024*/ 	.word	0xfffffffc


//--------------------- .nv.constant4             --------------------------
	.section	.nv.constant4,"a",@progbits
	.align	8
	.align		8
.nv.constant4:
        /*0000*/ 	.dword	vprintf
	.align		8
        /*0008*/ 	.dword	$str


//--------------------- .text._Z7pikaboov         --------------------------
	.section	.text._Z7pikaboov,"ax",@progbits
	.align	128
        .global         _Z7pikaboov
        .type           _Z7pikaboov,@function
        .size           _Z7pikaboov,(.L_x_2 - _Z7pikaboov)
        .other          _Z7pikaboov,@"STO_CUDA_ENTRY STV_DEFAULT"
_Z7pikaboov:
.text._Z7pikaboov:
[----:B------:R-:W0:Y:S01]  /*0000*/  LDC R1, c[0x0][0x37c] ;  /* 0x0000df00ff017b82 */ /* 0x000e220000000800 */
[----:B------:R-:W1:Y:S01]  /*0010*/  S2R R8, SR_TID.X ;  /* 0x0000000000087919 */ /* 0x000e620000002100 */
[----:B------:R-:W2:Y:S06]  /*0020*/  LDCU UR5, c[0x0][0x2fc] ;  /* 0x00005f80ff0577ac */ /* 0x000eac0008000800 */
[----:B------:R-:W1:Y:S01]  /*0030*/  LDC R9, c[0x0][0x370] ;  /* 0x0000dc00ff097b82 */ /* 0x000e620000000800 */
[----:B0-----:R-:W-:Y:S01]  /*0040*/  VIADD R1, R1, 0xfffffff8 ;  /* 0xfffffff801017836 */ /* 0x001fe20000000000 */
[----:B------:R-:W-:Y:S01]  /*0050*/  MOV R0, 0x0 ;  /* 0x0000000000007802 */ /* 0x000fe20000000f00 */
[----:B------:R-:W0:Y:S01]  /*0060*/  LDCU UR4, c[0x0][0x2f8] ;  /* 0x00005f00ff0477ac */ /* 0x000e220008000800 */
[----:B------:R-:W3:Y:S04]  /*0070*/  LDCU.64 UR6, c[0x4][0x8] ;  /* 0x01000100ff0677ac */ /* 0x000ee80008000a00 */
[----:B------:R4:W5:Y:S01]  /*0080*/  LDC.64 R2, c[0x4][R0] ;  /* 0x0100000000027b82 */ /* 0x0009620000000a00 */
[----:B0-----:R-:W-:Y:S01]  /*0090*/  IADD3 R6, P0, PT, R1, UR4, RZ ;  /* 0x0000000401067c10 */ /* 0x001fe2000ff1e0ff */
[----:B---3--:R-:W-:Y:S01]  /*00a0*/  IMAD.U32 R4, RZ, RZ, UR6 ;  /* 0x00000006ff047e24 */ /* 0x008fe2000f8e00ff */
[----:B------:R-:W-:-:S03]  /*00b0*/  MOV R5, UR7 ;  /* 0x0000000700057c02 */ /* 0x000fc60008000f00 */
[----:B--2---:R-:W-:Y:S01]  /*00c0*/  IMAD.X R7, RZ, RZ, UR5, P0 ;  /* 0x00000005ff077e24 */ /* 0x004fe200080e06ff */
[----:B-1----:R4:W-:Y:S07]  /*00d0*/  STL.64 [R1], R8 ;  /* 0x0000000801007387 */ /* 0x0029ee0000100a00 */
[----:B------:R-:W-:-:S07]  /*00e0*/  LEPC R20, `(.L_x_0) ;  /* 0x000000001014794e */ /* 0x000fce0000000000 */
[----:B----45:R-:W-:Y:S05]  /*00f0*/  CALL.ABS.NOINC R2 ;  /* 0x0000000002007343 */ /* 0x030fea0003c00000 */
.L_x_0:
[----:B------:R-:W-:Y:S05]  /*0100*/  EXIT ;  /* 0x000000000000794d */ /* 0x000fea0003800000 */
.L_x_1:
[----:B------:R-:W-:-:S00]  /*0110*/  BRA `(.L_x_1) ;  /* 0xfffffffc00fc7947 */ /* 0x000fc0000383ffff */
[----:B------:R-:W-:-:S00]  /*0120*/  NOP ;  /* 0x0000000000007918 */ /* 0x000fc00000000000 */
        /* <DEDUP_REMOVED lines=13> */
.L_x_2:


//--------------------- .nv.global.init           --------------------------
	.section	.nv.global.init,"aw",@progbits
.nv.global.init:
	.type		$str,@object
	.size		$str,(.L_0 - $str)
$str:
        /*0000*/ 	.byte	0x50, 0x65, 0x65, 0x6b, 0x2d, 0x41, 0x2d, 0x42, 0x6f, 0x6f, 0x20, 0x66, 0x72, 0x6f, 0x6d, 0x20
        /*0010*/ 	.byte	0x20, 0x25, 0x64, 0x20, 0x20, 0x61, 0x6d, 0x6f, 0x6e, 0x67, 0x20, 0x25, 0x64, 0x20, 0x74, 0x68
        /*0020*/ 	.byte	0x72, 0x65, 0x61, 0x64, 0x73, 0x0a, 0x00
.L_0:


//--------------------- .nv.shared.reserved.0     --------------------------
	.section	.nv.shared.reserved.0,"aw",@nobits
	.weak		__nv_reservedSMEM_offset_0_alias
	.size		__nv_reservedSMEM_offset_0_alias, 0, 64
	.other		__nv_reservedSMEM_offset_0_alias,@"STO_CUDA_RESERVED_SHARED STV_DEFAULT"
__nv_reservedSMEM_offset_0_alias:
	.zero		0
	.zero		64


//--------------------- .nv.constant0._Z7pikaboov --------------------------
	.section	.nv.constant0._Z7pikaboov,"a",@progbits
	.sectionflags	@""
	.align	4
.nv.constant0._Z7pikaboov:
	.zero		896


//--------------------- SYMBOLS --------------------------

	.type		.nv.reservedSmem.offset0,@object
	.size		.nv.reservedSmem.offset0,0x4
	.type		vprintf,@function
